	.headerflags	@"EF_CUDA_TEXMODE_UNIFIED EF_CUDA_64BIT_ADDRESS EF_CUDA_ACCELERATORS EF_CUDA_SM90 EF_CUDA_VIRTUAL_SM(EF_CUDA_SM90)"
	.elftype	@"ET_EXEC"


//--------------------- .nv.info                  --------------------------
	.section	.nv.info,"",@"SHT_CUDA_INFO"
	.align	4


	//----- nvinfo : EIATTR_REGCOUNT
	.align		4
        /*0000*/ 	.byte	0x04, 0x2f
        /*0002*/ 	.short	(.L_1 - .L_0)
	.align		4
.L_0:
        /*0004*/ 	.word	index@(triton_poi_fused_abs_add_linalg_vector_norm_mul_reciprocal_sub_0)
        /*0008*/ 	.word	0x0000001c


	//----- nvinfo : EIATTR_MIN_STACK_SIZE
	.align		4
.L_1:
        /*000c*/ 	.byte	0x04, 0x12
        /*000e*/ 	.short	(.L_3 - .L_2)
	.align		4
.L_2:
        /*0010*/ 	.word	index@(triton_poi_fused_abs_add_linalg_vector_norm_mul_reciprocal_sub_0)
        /*0014*/ 	.word	0x00000000


	//----- nvinfo : EIATTR_FRAME_SIZE
	.align		4
.L_3:
        /*0018*/ 	.byte	0x04, 0x11
        /*001a*/ 	.short	(.L_5 - .L_4)
	.align		4
.L_4:
        /*001c*/ 	.word	index@(triton_poi_fused_abs_add_linalg_vector_norm_mul_reciprocal_sub_0)
        /*0020*/ 	.word	0x00000000


	//----- nvinfo : EIATTR_MIN_STACK_SIZE
	.align		4
.L_5:
        /*0024*/ 	.byte	0x04, 0x12
        /*0026*/ 	.short	(.L_7 - .L_6)
	.align		4
.L_6:
        /*0028*/ 	.word	index@(triton_poi_fused_abs_add_linalg_vector_norm_mul_reciprocal_sub_0)
        /*002c*/ 	.word	0x00000000
.L_7:


//--------------------- .nv.info.triton_poi_fused_abs_add_linalg_vector_norm_mul_reciprocal_sub_0 --------------------------
	.section	.nv.info.triton_poi_fused_abs_add_linalg_vector_norm_mul_reciprocal_sub_0,"",@"SHT_CUDA_INFO"
	.sectionflags	@""
	.align	4


	//----- nvinfo : EIATTR_CUDA_API_VERSION
	.align		4
        /*0000*/ 	.byte	0x04, 0x37
        /*0002*/ 	.short	(.L_9 - .L_8)
.L_8:
        /*0004*/ 	.word	0x0000007c


	//----- nvinfo : EIATTR_KPARAM_INFO
	.align		4
.L_9:
        /*0008*/ 	.byte	0x04, 0x17
        /*000a*/ 	.short	(.L_11 - .L_10)
.L_10:
        /*000c*/ 	.word	0x00000000
        /*0010*/ 	.short	0x0004
        /*0012*/ 	.short	0x0020
        /*0014*/ 	.byte	0x00, 0xf0, 0x11, 0x00


	//----- nvinfo : EIATTR_KPARAM_INFO
	.align		4
.L_11:
        /*0018*/ 	.byte	0x04, 0x17
        /*001a*/ 	.short	(.L_13 - .L_12)
.L_12:
        /*001c*/ 	.word	0x00000000
        /*0020*/ 	.short	0x0003
        /*0022*/ 	.short	0x0018
        /*0024*/ 	.byte	0x00, 0xf4, 0x21, 0x00


	//----- nvinfo : EIATTR_KPARAM_INFO
	.align		4
.L_13:
        /*0028*/ 	.byte	0x04, 0x17
        /*002a*/ 	.short	(.L_15 - .L_14)
.L_14:
        /*002c*/ 	.word	0x00000000
        /*0030*/ 	.short	0x0002
        /*0032*/ 	.short	0x0010
        /*0034*/ 	.byte	0x00, 0xf4, 0x21, 0x00


	//----- nvinfo : EIATTR_KPARAM_INFO
	.align		4
.L_15:
        /*0038*/ 	.byte	0x04, 0x17
        /*003a*/ 	.short	(.L_17 - .L_16)
.L_16:
        /*003c*/ 	.word	0x00000000
        /*0040*/ 	.short	0x0001
        /*0042*/ 	.short	0x0008
        /*0044*/ 	.byte	0x00, 0xf4, 0x21, 0x00


	//----- nvinfo : EIATTR_KPARAM_INFO
	.align		4
.L_17:
        /*0048*/ 	.byte	0x04, 0x17
        /*004a*/ 	.short	(.L_19 - .L_18)
.L_18:
        /*004c*/ 	.word	0x00000000
        /*0050*/ 	.short	0x0000
        /*0052*/ 	.short	0x0000
        /*0054*/ 	.byte	0x00, 0xf4, 0x21, 0x00


	//----- nvinfo : EIATTR_SPARSE_MMA_MASK
	.align		4
.L_19:
        /*0058*/ 	.byte	0x03, 0x50
        /*005a*/ 	.short	0x0000


	//----- nvinfo : EIATTR_MAXREG_COUNT
	.align		4
        /*005c*/ 	.byte	0x03, 0x1b
        /*005e*/ 	.short	0x00ff


	//----- nvinfo : EIATTR_EXIT_INSTR_OFFSETS
	.align		4
        /*0060*/ 	.byte	0x04, 0x1c
        /*0062*/ 	.short	(.L_21 - .L_20)


	//   ....[0]....
.L_20:
        /*0064*/ 	.word	0x00000580


	//   ....[1]....
        /*0068*/ 	.word	0x000005a0


	//----- nvinfo : EIATTR_REQNTID
	.align		4
.L_21:
        /*006c*/ 	.byte	0x04, 0x10
        /*006e*/ 	.short	(.L_23 - .L_22)
.L_22:
        /*0070*/ 	.word	0x00000020
        /*0074*/ 	.word	0x00000001
        /*0078*/ 	.word	0x00000001


	//----- nvinfo : EIATTR_CBANK_PARAM_SIZE
	.align		4
.L_23:
        /*007c*/ 	.byte	0x03, 0x19
        /*007e*/ 	.short	0x0024


	//----- nvinfo : EIATTR_PARAM_CBANK
	.align		4
        /*0080*/ 	.byte	0x04, 0x0a
        /*0082*/ 	.short	(.L_25 - .L_24)
	.align		4
.L_24:
        /*0084*/ 	.word	index@(.nv.constant0.triton_poi_fused_abs_add_linalg_vector_norm_mul_reciprocal_sub_0)
        /*0088*/ 	.short	0x0210
        /*008a*/ 	.short	0x0024


	//----- nvinfo : EIATTR_SW_WAR
	.align		4
.L_25:
        /*008c*/ 	.byte	0x04, 0x36
        /*008e*/ 	.short	(.L_27 - .L_26)
.L_26:
        /*0090*/ 	.word	0x00000008
.L_27:


//--------------------- .nv.callgraph             --------------------------
	.section	.nv.callgraph,"",@"SHT_CUDA_CALLGRAPH"
	.align	4
	.sectionentsize	8
	.align		4
        /*0000*/ 	.word	0x00000000
	.align		4
        /*0004*/ 	.word	0xffffffff
	.align		4
        /*0008*/ 	.word	0x00000000
	.align		4
        /*000c*/ 	.word	0xfffffffe
	.align		4
        /*0010*/ 	.word	0x00000000
	.align		4
        /*0014*/ 	.word	0xfffffffd
	.align		4
        /*0018*/ 	.word	0x00000000
	.align		4
        /*001c*/ 	.word	0xfffffffc


//--------------------- .text.triton_poi_fused_abs_add_linalg_vector_norm_mul_reciprocal_sub_0 --------------------------
	.section	.text.triton_poi_fused_abs_add_linalg_vector_norm_mul_reciprocal_sub_0,"ax",@progbits
	.align	128
        .global         triton_poi_fused_abs_add_linalg_vector_norm_mul_reciprocal_sub_0
        .type           triton_poi_fused_abs_add_linalg_vector_norm_mul_reciprocal_sub_0,@function
        .size           triton_poi_fused_abs_add_linalg_vector_norm_mul_reciprocal_sub_0,(.L_x_1 - triton_poi_fused_abs_add_linalg_vector_norm_mul_reciprocal_sub_0)
        .other          triton_poi_fused_abs_add_linalg_vector_norm_mul_reciprocal_sub_0,@"STO_CUDA_ENTRY STV_DEFAULT"
triton_poi_fused_abs_add_linalg_vector_norm_mul_reciprocal_sub_0:
.text.triton_poi_fused_abs_add_linalg_vector_norm_mul_reciprocal_sub_0:
[----:B------:R-:W0:Y:S02]  /*0000*/  LDC R1, c[0x0][0x28] ;  /* 0x00000a00ff017b82 */ /* 0x000e240000000800 */
[----:B------:R-:W1:Y:S01]  /*0010*/  S2R R0, SR_TID.X ;  /* 0x0000000000007919 */ /* 0x000e620000002100 */
[----:B------:R-:W2:Y:S01]  /*0020*/  LDC.64 R12, c[0x0][0x218] ;  /* 0x00008600ff0c7b82 */ /* 0x000ea20000000a00 */
[----:B------:R-:W-:Y:S02]  /*0030*/  CS2R R18, SRZ ;  /* 0x0000000000127805 */ /* 0x000fe4000001ff00 */
[----:B------:R-:W-:Y:S01]  /*0040*/  CS2R R20, SRZ ;  /* 0x0000000000147805 */ /* 0x000fe2000001ff00 */
[----:B------:R-:W3:Y:S01]  /*0050*/  S2R R5, SR_CTAID.X ;  /* 0x0000000000057919 */ /* 0x000ee20000002500 */
[----:B------:R-:W-:-:S03]  /*0060*/  ULDC.64 UR4, c[0x0][0x208] ;  /* 0x0000820000047ab9 */ /* 0x000fc60000000a00 */
[----:B------:R-:W4:Y:S08]  /*0070*/  LDC.64 R6, c[0x0][0x220] ;  /* 0x00008800ff067b82 */ /* 0x000f300000000a00 */
[----:B------:R-:W5:Y:S01]  /*0080*/  LDC.64 R14, c[0x0][0x228] ;  /* 0x00008a00ff0e7b82 */ /* 0x000f620000000a00 */
[----:B-1----:R-:W-:-:S04]  /*0090*/  SHF.L.U32 R0, R0, 0x1, RZ ;  /* 0x0000000100007819 */ /* 0x002fc800000006ff */
[----:B------:R-:W-:-:S04]  /*00a0*/  LOP3.LUT R0, R0, 0x3e, RZ, 0xc0, !PT ;  /* 0x0000003e00007812 */ /* 0x000fc800078ec0ff */
[----:B---3--:R-:W-:Y:S02]  /*00b0*/  LEA R0, R5, R0, 0x6 ;  /* 0x0000000005007211 */ /* 0x008fe400078e30ff */
[----:B------:R-:W-:Y:S02]  /*00c0*/  SHF.R.S32.HI R5, RZ, 0x19, R5 ;  /* 0x00000019ff057819 */ /* 0x000fe40000011405 */
[----:B------:R-:W-:Y:S02]  /*00d0*/  SHF.R.S32.HI R3, RZ, 0x1f, R0 ;  /* 0x0000001fff037819 */ /* 0x000fe40000011400 */
[----:B------:R-:W-:Y:S02]  /*00e0*/  ISETP.GE.AND P4, PT, R0, 0x40, PT ;  /* 0x000000400000780c */ /* 0x000fe40003f86270 */
[----:B------:R-:W-:-:S04]  /*00f0*/  LEA.HI R3, R3, R0, RZ, 0x4 ;  /* 0x0000000003037211 */ /* 0x000fc800078f20ff */
[C---:B------:R-:W-:Y:S02]  /*0100*/  SHF.L.U32 R2, R3.reuse, 0x2, RZ ;  /* 0x0000000203027819 */ /* 0x040fe400000006ff */
[----:B------:R-:W-:Y:S02]  /*0110*/  LOP3.LUT R3, R3, 0xfffffff0, RZ, 0xc0, !PT ;  /* 0xfffffff003037812 */ /* 0x000fe400078ec0ff */
[----:B------:R-:W-:-:S04]  /*0120*/  LOP3.LUT R2, R2, 0xffffffc0, RZ, 0xc0, !PT ;  /* 0xffffffc002027812 */ /* 0x000fc800078ec0ff */
[-C--:B------:R-:W-:Y:S02]  /*0130*/  IADD3 R9, R2, R0.reuse, -R3 ;  /* 0x0000000002097210 */ /* 0x080fe40007ffe803 */
[----:B------:R-:W-:Y:S02]  /*0140*/  SGXT R3, R5, 0x1 ;  /* 0x000000010503781a */ /* 0x000fe40000000200 */
[----:B------:R-:W-:Y:S02]  /*0150*/  IADD3 R11, R9, 0x10, RZ ;  /* 0x00000010090b7810 */ /* 0x000fe40007ffe0ff */
[----:B------:R-:W-:Y:S02]  /*0160*/  LEA.HI R3, R3, R0, RZ, 0x2 ;  /* 0x0000000003037211 */ /* 0x000fe400078f10ff */
[----:B------:R-:W-:Y:S02]  /*0170*/  IADD3 R23, R9, 0x20, RZ ;  /* 0x0000002009177810 */ /* 0x000fe40007ffe0ff */
[----:B------:R-:W-:-:S02]  /*0180*/  LOP3.LUT R5, R3, 0xfffffffc, RZ, 0xc0, !PT ;  /* 0xfffffffc03057812 */ /* 0x000fc400078ec0ff */
[----:B------:R-:W-:Y:S02]  /*0190*/  CS2R R2, SRZ ;  /* 0x0000000000027805 */ /* 0x000fe4000001ff00 */
[----:B------:R-:W-:Y:S02]  /*01a0*/  IADD3 R25, R9, 0x30, RZ ;  /* 0x0000003009197810 */ /* 0x000fe40007ffe0ff */
[----:B------:R-:W-:Y:S01]  /*01b0*/  IADD3 R17, R0, -R5, RZ ;  /* 0x8000000500117210 */ /* 0x000fe20007ffe0ff */
[----:B--2---:R-:W-:-:S04]  /*01c0*/  IMAD.WIDE R4, R9, 0x4, R12 ;  /* 0x0000000409047825 */ /* 0x004fc800078e020c */
[--C-:B------:R-:W-:Y:S01]  /*01d0*/  IMAD.WIDE R8, R11, 0x4, R12.reuse ;  /* 0x000000040b087825 */ /* 0x100fe200078e020c */
[----:B------:R-:W2:Y:S03]  /*01e0*/  @!P4 LDG.E.64 R18, desc[UR4][R4.64] ;  /* 0x000000040412c981 */ /* 0x000ea6000c1e1b00 */
[----:B------:R-:W-:Y:S01]  /*01f0*/  IMAD.WIDE R10, R23, 0x4, R12 ;  /* 0x00000004170a7825 */ /* 0x000fe200078e020c */
[----:B------:R-:W-:Y:S01]  /*0200*/  CS2R R22, SRZ ;  /* 0x0000000000167805 */ /* 0x000fe2000001ff00 */
[----:B------:R-:W3:Y:S02]  /*0210*/  @!P4 LDG.E.64 R20, desc[UR4][R8.64] ;  /* 0x000000040814c981 */ /* 0x000ee4000c1e1b00 */
[----:B----4-:R-:W-:-:S03]  /*0220*/  IMAD.WIDE R6, R17, 0x4, R6 ;  /* 0x0000000411067825 */ /* 0x010fc600078e0206 */
[----:B------:R-:W4:Y:S01]  /*0230*/  @!P4 LDG.E.64 R22, desc[UR4][R10.64] ;  /* 0x000000040a16c981 */ /* 0x000f22000c1e1b00 */
[----:B------:R-:W-:Y:S01]  /*0240*/  IMAD.WIDE R12, R25, 0x4, R12 ;  /* 0x00000004190c7825 */ /* 0x000fe200078e020c */
[----:B------:R-:W-:Y:S02]  /*0250*/  CS2R R24, SRZ ;  /* 0x0000000000187805 */ /* 0x000fe4000001ff00 */
[----:B------:R1:W2:Y:S01]  /*0260*/  @!P4 LDG.E.EL.64 R2, desc[UR4][R6.64] ;  /* 0x000000040602c981 */ /* 0x0002a2000c2e1b00 */
[----:B-----5:R-:W-:-:S03]  /*0270*/  IMAD.WIDE R14, R17, 0x4, R14 ;  /* 0x00000004110e7825 */ /* 0x020fc600078e020e */
[----:B------:R-:W5:Y:S01]  /*0280*/  @!P4 LDG.E.64 R24, desc[UR4][R12.64] ;  /* 0x000000040c18c981 */ /* 0x000f62000c1e1b00 */
[----:B------:R-:W-:-:S06]  /*0290*/  CS2R R16, SRZ ;  /* 0x0000000000107805 */ /* 0x000fcc000001ff00 */
[----:B------:R-:W5:Y:S01]  /*02a0*/  @!P4 LDG.E.EL.64 R16, desc[UR4][R14.64] ;  /* 0x000000040e10c981 */ /* 0x000f62000c2e1b00 */
[----:B-1----:R-:W-:Y:S01]  /*02b0*/  HFMA2.MMA R6, -RZ, RZ, 1.625, 0 ;  /* 0x3e800000ff067435 */ /* 0x002fe200000001ff */
[----:B--2---:R-:W-:Y:S01]  /*02c0*/  FADD R18, -R2, R18 ;  /* 0x0000001202127221 */ /* 0x004fe20000000100 */
[--C-:B---3--:R-:W-:Y:S01]  /*02d0*/  FADD R5, R20, -R2.reuse ;  /* 0x8000000214057221 */ /* 0x108fe20000000000 */
[--C-:B----4-:R-:W-:Y:S01]  /*02e0*/  FADD R22, R22, -R2.reuse ;  /* 0x8000000216167221 */ /* 0x110fe20000000000 */
[----:B------:R-:W-:Y:S01]  /*02f0*/  FADD R19, -R3, R19 ;  /* 0x0000001303137221 */ /* 0x000fe20000000100 */
[----:B-----5:R-:W-:Y:S01]  /*0300*/  FADD R24, R24, -R2 ;  /* 0x8000000218187221 */ /* 0x020fe20000000000 */
[----:B------:R-:W-:Y:S01]  /*0310*/  FADD R2, R21, -R3 ;  /* 0x8000000315027221 */ /* 0x000fe20000000000 */
[----:B------:R-:W-:Y:S01]  /*0320*/  FADD R5, |R18|, |R5| ;  /* 0x4000000512057221 */ /* 0x000fe20000000200 */
[--C-:B------:R-:W-:Y:S02]  /*0330*/  FADD R23, R23, -R3.reuse ;  /* 0x8000000317177221 */ /* 0x100fe40000000000 */
[----:B------:R-:W-:Y:S01]  /*0340*/  FADD R2, |R19|, |R2| ;  /* 0x4000000213027221 */ /* 0x000fe20000000200 */
[----:B------:R-:W-:Y:S01]  /*0350*/  FADD R5, R5, |R22| ;  /* 0x4000001605057221 */ /* 0x000fe20000000000 */
[----:B------:R-:W-:Y:S01]  /*0360*/  LOP3.LUT R16, R16, 0x7fffffff, RZ, 0xc0, !PT ;  /* 0x7fffffff10107812 */ /* 0x000fe200078ec0ff */
[----:B------:R-:W-:Y:S01]  /*0370*/  FADD R25, R25, -R3 ;  /* 0x8000000319197221 */ /* 0x000fe20000000000 */
[----:B------:R-:W-:Y:S01]  /*0380*/  FADD R2, R2, |R23| ;  /* 0x4000001702027221 */ /* 0x000fe20000000000 */
[----:B------:R-:W-:Y:S01]  /*0390*/  FADD R5, R5, |R24| ;  /* 0x4000001805057221 */ /* 0x000fe20000000000 */
[----:B------:R-:W-:-:S02]  /*03a0*/  LOP3.LUT R17, R17, 0x7fffffff, RZ, 0xc0, !PT ;  /* 0x7fffffff11117812 */ /* 0x000fc400078ec0ff */
[----:B------:R-:W-:Y:S01]  /*03b0*/  FADD R2, R2, |R25| ;  /* 0x4000001902027221 */ /* 0x000fe20000000000 */
[----:B------:R-:W-:-:S03]  /*03c0*/  FADD R16, R16, -R5 ;  /* 0x8000000510107221 */ /* 0x000fc60000000000 */
[----:B------:R-:W-:Y:S01]  /*03d0*/  FADD R17, R17, -R2 ;  /* 0x8000000211117221 */ /* 0x000fe20000000000 */
[----:B------:R-:W-:-:S03]  /*03e0*/  FADD R16, |R16|, 1 ;  /* 0x3f80000010107421 */ /* 0x000fc60000000200 */
[----:B------:R-:W-:Y:S01]  /*03f0*/  FADD R17, |R17|, 1 ;  /* 0x3f80000011117421 */ /* 0x000fe20000000200 */
[----:B------:R-:W-:Y:S01]  /*0400*/  FADD R4, R5, 1 ;  /* 0x3f80000005047421 */ /* 0x000fe20000000000 */
[----:B------:R-:W-:Y:S01]  /*0410*/  FSETP.GT.AND P2, PT, R16, 8.50705917302346158658e+37, PT ;  /* 0x7e8000001000780b */ /* 0x000fe20003f44000 */
[----:B------:R-:W-:Y:S02]  /*0420*/  FADD R5, R2, 1 ;  /* 0x3f80000002057421 */ /* 0x000fe40000000000 */
[----:B------:R-:W-:Y:S01]  /*0430*/  FSETP.GT.AND P3, PT, R17, 8.50705917302346158658e+37, PT ;  /* 0x7e8000001100780b */ /* 0x000fe20003f64000 */
[----:B------:R-:W1:Y:S01]  /*0440*/  LDC.64 R2, c[0x0][0x210] ;  /* 0x00008400ff027b82 */ /* 0x000e620000000a00 */
[----:B------:R-:W-:Y:S02]  /*0450*/  FSETP.GT.AND P0, PT, R4, 8.50705917302346158658e+37, PT ;  /* 0x7e8000000400780b */ /* 0x000fe40003f04000 */
[----:B------:R-:W-:-:S06]  /*0460*/  FSETP.GT.AND P1, PT, R5, 8.50705917302346158658e+37, PT ;  /* 0x7e8000000500780b */ /* 0x000fcc0003f24000 */
[----:B------:R-:W-:-:S03]  /*0470*/  @P2 FMUL R16, R16, 0.25 ;  /* 0x3e80000010102820 */ /* 0x000fc60000400000 */
[----:B------:R-:W-:Y:S02]  /*0480*/  @P3 FMUL R17, R17, 0.25 ;  /* 0x3e80000011113820 */ /* 0x000fe40000400000 */
[----:B------:R-:W-:Y:S01]  /*0490*/  @P0 FMUL R4, R4, 0.25 ;  /* 0x3e80000004040820 */ /* 0x000fe20000400000 */
[----:B------:R-:W2:Y:S01]  /*04a0*/  MUFU.RCP R16, R16 ;  /* 0x0000001000107308 */ /* 0x000ea20000001000 */
[----:B------:R-:W-:-:S07]  /*04b0*/  @P1 FMUL R5, R5, 0.25 ;  /* 0x3e80000005051820 */ /* 0x000fce0000400000 */
[----:B------:R-:W3:Y:S01]  /*04c0*/  MUFU.RCP R17, R17 ;  /* 0x0000001100117308 */ /* 0x000ee20000001000 */
[----:B------:R-:W-:-:S07]  /*04d0*/  FSEL R7, R6, 1, P2 ;  /* 0x3f80000006077808 */ /* 0x000fce0001000000 */
[----:B------:R-:W4:Y:S01]  /*04e0*/  MUFU.RCP R4, R4 ;  /* 0x0000000400047308 */ /* 0x000f220000001000 */
[----:B------:R-:W-:-:S07]  /*04f0*/  FSEL R8, R6, 1, P3 ;  /* 0x3f80000006087808 */ /* 0x000fce0001800000 */
[----:B------:R-:W5:Y:S01]  /*0500*/  MUFU.RCP R5, R5 ;  /* 0x0000000500057308 */ /* 0x000f620000001000 */
[----:B--2---:R-:W-:Y:S01]  /*0510*/  FMUL R9, R16, R7 ;  /* 0x0000000710097220 */ /* 0x004fe20000400000 */
[C---:B------:R-:W-:Y:S01]  /*0520*/  FSEL R7, R6.reuse, 1, P0 ;  /* 0x3f80000006077808 */ /* 0x040fe20000000000 */
[----:B---3--:R-:W-:Y:S01]  /*0530*/  FMUL R8, R17, R8 ;  /* 0x0000000811087220 */ /* 0x008fe20000400000 */
[----:B------:R-:W-:Y:S01]  /*0540*/  FSEL R6, R6, 1, P1 ;  /* 0x3f80000006067808 */ /* 0x000fe20000800000 */
[----:B-1----:R-:W-:-:S04]  /*0550*/  IMAD.WIDE R2, R0, 0x4, R2 ;  /* 0x0000000400027825 */ /* 0x002fc800078e0202 */
[----:B----4-:R-:W-:Y:S01]  /*0560*/  FFMA R10, R4, R7, -R9 ;  /* 0x00000007040a7223 */ /* 0x010fe20000000809 */
[----:B-----5:R-:W-:Y:S01]  /*0570*/  FFMA R11, R5, R6, -R8 ;  /* 0x00000006050b7223 */ /* 0x020fe20000000808 */
[----:B------:R-:W-:Y:S06]  /*0580*/  @P4 EXIT ;  /* 0x000000000000494d */ /* 0x000fec0003800000 */
[----:B------:R-:W-:Y:S01]  /*0590*/  STG.E.64 desc[UR4][R2.64], R10 ;  /* 0x0000000a02007986 */ /* 0x000fe2000c101b04 */
[----:B------:R-:W-:Y:S05]  /*05a0*/  EXIT ;  /* 0x000000000000794d */ /* 0x000fea0003800000 */
.L_x_0:
[----:B------:R-:W-:-:S00]  /*05b0*/  BRA `(.L_x_0) ;  /* 0xfffffffc00fc7947 */ /* 0x000fc0000383ffff */
[----:B------:R-:W-:-:S00]  /*05c0*/  NOP ;  /* 0x0000000000007918 */ /* 0x000fc00000000000 */
        /* <DEDUP_REMOVED lines=11> */
.L_x_1:


//--------------------- .nv.constant0.triton_poi_fused_abs_add_linalg_vector_norm_mul_reciprocal_sub_0 --------------------------
	.section	.nv.constant0.triton_poi_fused_abs_add_linalg_vector_norm_mul_reciprocal_sub_0,"a",@progbits
	.sectionflags	@""
	.align	4
.nv.constant0.triton_poi_fused_abs_add_linalg_vector_norm_mul_reciprocal_sub_0:
	.zero		564
